//
// Generated by NVIDIA NVVM Compiler
//
// Compiler Build ID: CL-36424714
// Cuda compilation tools, release 13.0, V13.0.88
// Based on NVVM 20.0.0
//

.version 9.0
.target sm_100
.address_size 64

	// .globl	_Z6kernelyP6uchar4ii

.visible .entry _Z6kernelyP6uchar4ii(
	.param .u64 _Z6kernelyP6uchar4ii_param_0,
	.param .u64 .ptr .align 1 _Z6kernelyP6uchar4ii_param_1,
	.param .u32 _Z6kernelyP6uchar4ii_param_2,
	.param .u32 _Z6kernelyP6uchar4ii_param_3
)
{
	.reg .pred 	%p<5>;
	.reg .b16 	%rs<7>;
	.reg .b32 	%r<32>;
	.reg .b32 	%f<3>;
	.reg .b64 	%rd<6>;
	.reg .b64 	%fd<7>;

	ld.param.u64 	%rd2, [_Z6kernelyP6uchar4ii_param_0];
	ld.param.u64 	%rd3, [_Z6kernelyP6uchar4ii_param_1];
	ld.param.u32 	%r12, [_Z6kernelyP6uchar4ii_param_2];
	ld.param.u32 	%r13, [_Z6kernelyP6uchar4ii_param_3];
	mov.u32 	%r1, %ntid.x;
	mov.u32 	%r14, %ctaid.x;
	mov.u32 	%r15, %tid.x;
	mad.lo.s32 	%r2, %r1, %r14, %r15;
	mov.u32 	%r3, %ntid.y;
	mov.u32 	%r16, %ctaid.y;
	mov.u32 	%r17, %tid.y;
	mad.lo.s32 	%r30, %r3, %r16, %r17;
	setp.ge.s32 	%p1, %r30, %r13;
	@%p1 bra 	$L__BB0_6;
	mov.u32 	%r18, %nctaid.y;
	mul.lo.s32 	%r5, %r3, %r18;
	mov.u32 	%r19, %nctaid.x;
	mul.lo.s32 	%r6, %r1, %r19;
	cvta.to.global.u64 	%rd1, %rd3;
$L__BB0_2:
	setp.ge.s32 	%p2, %r2, %r12;
	@%p2 bra 	$L__BB0_5;
	cvt.rn.f32.u32 	%f1, %r30;
	mul.lo.s32 	%r8, %r30, %r12;
	mov.u32 	%r31, %r2;
$L__BB0_4:
	cvt.rn.f32.s32 	%f2, %r31;
	tex.2d.v4.u32.f32 	{%r20, %r21, %r22, %r23}, [%rd2, {%f2, %f1}];
	cvt.u16.u32 	%rs1, %r20;
	and.b16  	%rs2, %rs1, 255;
	cvt.u16.u32 	%rs3, %r21;
	and.b16  	%rs4, %rs3, 255;
	cvt.u16.u32 	%rs5, %r22;
	and.b16  	%rs6, %rs5, 255;
	cvt.rn.f64.u16 	%fd1, %rs2;
	cvt.rn.f64.u16 	%fd2, %rs4;
	mul.f64 	%fd3, %fd2, 0d3FE2C8B439581062;
	fma.rn.f64 	%fd4, %fd1, 0d3FD322D0E5604189, %fd3;
	cvt.rn.f64.u16 	%fd5, %rs6;
	fma.rn.f64 	%fd6, %fd5, 0d3FBD2F1A9FBE76C9, %fd4;
	cvt.rzi.s32.f64 	%r24, %fd6;
	min.s32 	%r25, %r24, 255;
	add.s32 	%r26, %r31, %r8;
	mul.wide.s32 	%rd4, %r26, 4;
	add.s64 	%rd5, %rd1, %rd4;
	prmt.b32 	%r27, %r25, %r23, 0x3340U;
	prmt.b32 	%r28, %r25, %r25, 0x3340U;
	prmt.b32 	%r29, %r28, %r27, 0x5410U;
	st.global.u32 	[%rd5], %r29;
	add.s32 	%r31, %r31, %r6;
	setp.lt.s32 	%p3, %r31, %r12;
	@%p3 bra 	$L__BB0_4;
$L__BB0_5:
	add.s32 	%r30, %r30, %r5;
	setp.lt.s32 	%p4, %r30, %r13;
	@%p4 bra 	$L__BB0_2;
$L__BB0_6:
	ret;

}


// ===== COMPILED SASS (sm_100) =====

	.target	sm_100

	.elftype	@"ET_EXEC"


//--------------------- .note.nv.tkinfo           --------------------------
	.section	.note.nv.tkinfo,"",@"SHT_NOTE"
	.sectionflags	@"SHF_NOTE_NV_TKINFO"
	.tkinfo
        /*0018*/ 	.word	0x00000002
        /*0030*/ 	.string	""
        /*0030*/ 	.string	"ptxas"
        /*0030*/ 	.string	"Cuda compilation tools, release 13.0, V13.0.88"
        /*0030*/ 	.string	"Build cuda_13.0.r13.0/compiler.36424714_0"
        /*0030*/ 	.string	"-arch sm_100 -m 64 "



//--------------------- .note.nv.cuinfo           --------------------------
	.section	.note.nv.cuinfo,"",@"SHT_NOTE"
	.sectionflags	@"SHF_NOTE_NV_CUINFO"
        /*0018*/ 	.short	0x0002
        /*001a*/ 	.short	0x0064
        /*001c*/ 	.short	0x0082
	.zero		2


//--------------------- .nv.info                  --------------------------
	.section	.nv.info,"",@"SHT_CUDA_INFO"
	.align	4


	//----- nvinfo : EIATTR_REGCOUNT
	.align		4
        /*0000*/ 	.byte	0x04, 0x2f
        /*0002*/ 	.short	(.L_1 - .L_0)
	.align		4
.L_0:
        /*0004*/ 	.word	index@(_Z6kernelyP6uchar4ii)
        /*0008*/ 	.word	0x00000015


	//----- nvinfo : EIATTR_FRAME_SIZE
	.align		4
.L_1:
        /*000c*/ 	.byte	0x04, 0x11
        /*000e*/ 	.short	(.L_3 - .L_2)
	.align		4
.L_2:
        /*0010*/ 	.word	index@(_Z6kernelyP6uchar4ii)
        /*0014*/ 	.word	0x00000000


	//----- nvinfo : EIATTR_MIN_STACK_SIZE
	.align		4
.L_3:
        /*0018*/ 	.byte	0x04, 0x12
        /*001a*/ 	.short	(.L_5 - .L_4)
	.align		4
.L_4:
        /*001c*/ 	.word	index@(_Z6kernelyP6uchar4ii)
        /*0020*/ 	.word	0x00000000
.L_5:


//--------------------- .nv.compat                --------------------------
	.section	.nv.compat,"",@"SHT_CUDA_COMPAT_INFO"
	.align	4
        /*0000*/ 	.byte	0x02, 0x09, 0x00, 0x00, 0x02, 0x02, 0x02, 0x00, 0x02, 0x05, 0x05, 0x00, 0x03, 0x07, 0x01, 0x01
        /*0010*/ 	.byte	0x02, 0x03, 0x00, 0x00, 0x02, 0x06, 0x01, 0x00, 0x04, 0x0b, 0x08, 0x00, 0x01, 0x00, 0x00, 0x00
        /*0020*/ 	.byte	0x00, 0x00, 0x00, 0x00


//--------------------- .nv.info._Z6kernelyP6uchar4ii --------------------------
	.section	.nv.info._Z6kernelyP6uchar4ii,"",@"SHT_CUDA_INFO"
	.sectionflags	@""
	.align	4


	//----- nvinfo : EIATTR_CUDA_API_VERSION
	.align		4
        /*0000*/ 	.byte	0x04, 0x37
        /*0002*/ 	.short	(.L_7 - .L_6)
.L_6:
        /*0004*/ 	.word	0x00000082


	//----- nvinfo : EIATTR_KPARAM_INFO
	.align		4
.L_7:
        /*0008*/ 	.byte	0x04, 0x17
        /*000a*/ 	.short	(.L_9 - .L_8)
.L_8:
        /*000c*/ 	.word	0x00000000
        /*0010*/ 	.short	0x0003
        /*0012*/ 	.short	0x0014
        /*0014*/ 	.byte	0x00, 0xf0, 0x11, 0x00


	//----- nvinfo : EIATTR_KPARAM_INFO
	.align		4
.L_9:
        /*0018*/ 	.byte	0x04, 0x17
        /*001a*/ 	.short	(.L_11 - .L_10)
.L_10:
        /*001c*/ 	.word	0x00000000
        /*0020*/ 	.short	0x0002
        /*0022*/ 	.short	0x0010
        /*0024*/ 	.byte	0x00, 0xf0, 0x11, 0x00


	//----- nvinfo : EIATTR_KPARAM_INFO
	.align		4
.L_11:
        /*0028*/ 	.byte	0x04, 0x17
        /*002a*/ 	.short	(.L_13 - .L_12)
.L_12:
        /*002c*/ 	.word	0x00000000
        /*0030*/ 	.short	0x0001
        /*0032*/ 	.short	0x0008
        /*0034*/ 	.byte	0x00, 0xf5, 0x21, 0x00


	//----- nvinfo : EIATTR_KPARAM_INFO
	.align		4
.L_13:
        /*0038*/ 	.byte	0x04, 0x17
        /*003a*/ 	.short	(.L_15 - .L_14)
.L_14:
        /*003c*/ 	.word	0x00000000
        /*0040*/ 	.short	0x0000
        /*0042*/ 	.short	0x0000
        /*0044*/ 	.byte	0x00, 0xf0, 0x21, 0x00


	//----- nvinfo : EIATTR_SPARSE_MMA_MASK
	.align		4
.L_15:
        /*0048*/ 	.byte	0x03, 0x50
        /*004a*/ 	.short	0x0000


	//----- nvinfo : EIATTR_MAXREG_COUNT
	.align		4
        /*004c*/ 	.byte	0x03, 0x1b
        /*004e*/ 	.short	0x00ff


	//----- nvinfo : EIATTR_MERCURY_ISA_VERSION
	.align		4
        /*0050*/ 	.byte	0x03, 0x5f
        /*0052*/ 	.short	0x0101


	//----- nvinfo : EIATTR_VRC_CTA_INIT_COUNT
	.align		4
        /*0054*/ 	.byte	0x02, 0x4a
	.zero		1
	.zero		1


	//----- nvinfo : EIATTR_EXIT_INSTR_OFFSETS
	.align		4
        /*0058*/ 	.byte	0x04, 0x1c
        /*005a*/ 	.short	(.L_17 - .L_16)


	//   ....[0]....
.L_16:
        /*005c*/ 	.word	0x000000b0


	//   ....[1]....
        /*0060*/ 	.word	0x000003c0


	//----- nvinfo : EIATTR_CRS_STACK_SIZE
	.align		4
.L_17:
        /*0064*/ 	.byte	0x04, 0x1e
        /*0066*/ 	.short	(.L_19 - .L_18)
.L_18:
        /*0068*/ 	.word	0x00000000


	//----- nvinfo : EIATTR_CBANK_PARAM_SIZE
	.align		4
.L_19:
        /*006c*/ 	.byte	0x03, 0x19
        /*006e*/ 	.short	0x0018


	//----- nvinfo : EIATTR_PARAM_CBANK
	.align		4
        /*0070*/ 	.byte	0x04, 0x0a
        /*0072*/ 	.short	(.L_21 - .L_20)
	.align		4
.L_20:
        /*0074*/ 	.word	index@(.nv.constant0._Z6kernelyP6uchar4ii)
        /*0078*/ 	.short	0x0380
        /*007a*/ 	.short	0x0018


	//----- nvinfo : EIATTR_SW_WAR
	.align		4
.L_21:
        /*007c*/ 	.byte	0x04, 0x36
        /*007e*/ 	.short	(.L_23 - .L_22)
.L_22:
        /*0080*/ 	.word	0x00000008
.L_23:


//--------------------- .nv.callgraph             --------------------------
	.section	.nv.callgraph,"",@"SHT_CUDA_CALLGRAPH"
	.align	4
	.sectionentsize	8
	.align		4
        /*0000*/ 	.word	0x00000000
	.align		4
        /*0004*/ 	.word	0xffffffff
	.align		4
        /*0008*/ 	.word	0x00000000
	.align		4
        /*000c*/ 	.word	0xfffffffe
	.align		4
        /*0010*/ 	.word	0x00000000
	.align		4
        /*0014*/ 	.word	0xfffffffd
	.align		4
        /*0018*/ 	.word	0x00000000
	.align		4
        /*001c*/ 	.word	0xfffffffc


//--------------------- .text._Z6kernelyP6uchar4ii --------------------------
	.section	.text._Z6kernelyP6uchar4ii,"ax",@progbits
	.align	128
        .global         _Z6kernelyP6uchar4ii
        .type           _Z6kernelyP6uchar4ii,@function
        .size           _Z6kernelyP6uchar4ii,(.L_x_5 - _Z6kernelyP6uchar4ii)
        .other          _Z6kernelyP6uchar4ii,@"STO_CUDA_ENTRY STV_DEFAULT"
_Z6kernelyP6uchar4ii:
.text._Z6kernelyP6uchar4ii:
[----:B------:R-:W-:Y:S01]  /*0000*/  LDC R1, c[0x0][0x37c] ;  /* 0x0000df00ff017b82 */ /* 0x000fe20000000800 */
[----:B------:R-:W0:Y:S01]  /*0010*/  S2R R8, SR_CTAID.Y ;  /* 0x0000000000087919 */ /* 0x000e220000002600 */
[----:B------:R-:W1:Y:S01]  /*0020*/  LDCU UR7, c[0x0][0x360] ;  /* 0x00006c00ff0777ac */ /* 0x000e620008000800 */
[----:B------:R-:W0:Y:S01]  /*0030*/  S2R R5, SR_TID.Y ;  /* 0x0000000000057919 */ /* 0x000e220000002200 */
[----:B------:R-:W0:Y:S01]  /*0040*/  LDCU UR6, c[0x0][0x364] ;  /* 0x00006c80ff0677ac */ /* 0x000e220008000800 */
[----:B------:R-:W1:Y:S01]  /*0050*/  S2R R0, SR_CTAID.X ;  /* 0x0000000000007919 */ /* 0x000e620000002500 */
[----:B------:R-:W2:Y:S01]  /*0060*/  LDCU UR4, c[0x0][0x394] ;  /* 0x00007280ff0477ac */ /* 0x000ea20008000800 */
[----:B------:R-:W1:Y:S01]  /*0070*/  S2R R3, SR_TID.X ;  /* 0x0000000000037919 */ /* 0x000e620000002100 */
[----:B0-----:R-:W-:-:S05]  /*0080*/  IMAD R8, R8, UR6, R5 ;  /* 0x0000000608087c24 */ /* 0x001fca000f8e0205 */
[----:B--2---:R-:W-:Y:S01]  /*0090*/  ISETP.GE.AND P0, PT, R8, UR4, PT ;  /* 0x0000000408007c0c */ /* 0x004fe2000bf06270 */
[----:B-1----:R-:W-:-:S12]  /*00a0*/  IMAD R0, R0, UR7, R3 ;  /* 0x0000000700007c24 */ /* 0x002fd8000f8e0203 */
[----:B------:R-:W-:Y:S05]  /*00b0*/  @P0 EXIT ;  /* 0x000000000000094d */ /* 0x000fea0003800000 */
[----:B------:R-:W0:Y:S01]  /*00c0*/  LDCU UR4, c[0x0][0x374] ;  /* 0x00006e80ff0477ac */ /* 0x000e220008000800 */
[----:B------:R-:W1:Y:S01]  /*00d0*/  LDCU UR5, c[0x0][0x370] ;  /* 0x00006e00ff0577ac */ /* 0x000e620008000800 */
[----:B------:R-:W2:Y:S01]  /*00e0*/  LDCU.64 UR8, c[0x0][0x358] ;  /* 0x00006b00ff0877ac */ /* 0x000ea20008000a00 */
[----:B0-----:R-:W-:Y:S02]  /*00f0*/  UIMAD UR6, UR6, UR4, URZ ;  /* 0x00000004060672a4 */ /* 0x001fe4000f8e02ff */
[----:B-12---:R-:W-:-:S12]  /*0100*/  UIMAD UR7, UR7, UR5, URZ ;  /* 0x00000005070772a4 */ /* 0x006fd8000f8e02ff */
.L_x_3:
[----:B------:R-:W0:Y:S01]  /*0110*/  LDC R9, c[0x0][0x390] ;  /* 0x0000e400ff097b82 */ /* 0x000e220000000800 */
[----:B------:R-:W-:Y:S01]  /*0120*/  BSSY.RECONVERGENT B0, `(.L_x_0) ;  /* 0x0000025000007945 */ /* 0x000fe20003800200 */
[----:B0-----:R-:W-:-:S13]  /*0130*/  ISETP.GE.AND P0, PT, R0, R9, PT ;  /* 0x000000090000720c */ /* 0x001fda0003f06270 */
[----:B-1----:R-:W-:Y:S05]  /*0140*/  @P0 BRA `(.L_x_1) ;  /* 0x0000000000880947 */ /* 0x002fea0003800000 */
[----:B------:R-:W0:Y:S01]  /*0150*/  LDC.64 R4, c[0x0][0x388] ;  /* 0x0000e200ff047b82 */ /* 0x000e220000000a00 */
[----:B------:R-:W-:Y:S01]  /*0160*/  IMAD.MOV.U32 R10, RZ, RZ, R0 ;  /* 0x000000ffff0a7224 */ /* 0x000fe200078e0000 */
[----:B------:R-:W-:-:S07]  /*0170*/  I2FP.F32.U32 R3, R8 ;  /* 0x0000000800037245 */ /* 0x000fce0000201000 */
.L_x_2:
[----:B-1----:R-:W1:Y:S01]  /*0180*/  LDCU UR4, c[0x0][0x380] ;  /* 0x00007000ff0477ac */ /* 0x002e620008000800 */
[----:B------:R-:W-:Y:S01]  /*0190*/  IMAD.MOV.U32 R6, RZ, RZ, -0x3e000000 ;  /* 0xc2000000ff067424 */ /* 0x000fe200078e00ff */
[----:B------:R-:W-:Y:S01]  /*01a0*/  I2FP.F32.S32 R2, R10 ;  /* 0x0000000a00027245 */ /* 0x000fe20000201400 */
[----:B------:R-:W-:-:S04]  /*01b0*/  UMOV UR5, URZ ;  /* 0x000000ff00057c82 */ /* 0x000fc80008000000 */
[----:B-1----:R1:W5:Y:S02]  /*01c0*/  TEX.LL R6, R12, R2, R6, UR4, 2D ;  /* 0x28ff0406020c7f60 */ /* 0x00236400089e0f06 */
[----:B-1----:R-:W-:Y:S01]  /*01d0*/  UMOV UR4, 0x39581062 ;  /* 0x3958106200047882 */ /* 0x002fe20000000000 */
[----:B------:R-:W-:Y:S01]  /*01e0*/  UMOV UR5, 0x3fe2c8b4 ;  /* 0x3fe2c8b400057882 */ /* 0x000fe20000000000 */
[----:B-----5:R-:W-:Y:S02]  /*01f0*/  LOP3.LUT R18, R13, 0xff, RZ, 0xc0, !PT ;  /* 0x000000ff0d127812 */ /* 0x020fe400078ec0ff */
[----:B------:R-:W-:Y:S02]  /*0200*/  LOP3.LUT R11, R12, 0xff, RZ, 0xc0, !PT ;  /* 0x000000ff0c0b7812 */ /* 0x000fe400078ec0ff */
[----:B------:R-:W1:Y:S01]  /*0210*/  I2F.F64.U16 R14, R18 ;  /* 0x00000012000e7312 */ /* 0x000e620000101800 */
[----:B------:R-:W-:-:S07]  /*0220*/  LOP3.LUT R16, R6, 0xff, RZ, 0xc0, !PT ;  /* 0x000000ff06107812 */ /* 0x000fce00078ec0ff */
[----:B------:R2:W3:Y:S01]  /*0230*/  I2F.F64.U16 R12, R11 ;  /* 0x0000000b000c7312 */ /* 0x0004e20000101800 */
[----:B-1----:R-:W-:-:S07]  /*0240*/  DMUL R14, R14, UR4 ;  /* 0x000000040e0e7c28 */ /* 0x002fce0008000000 */
[----:B------:R-:W1:Y:S01]  /*0250*/  I2F.F64.U16 R16, R16 ;  /* 0x0000001000107312 */ /* 0x000e620000101800 */
[----:B------:R-:W-:Y:S01]  /*0260*/  UMOV UR4, 0xe5604189 ;  /* 0xe560418900047882 */ /* 0x000fe20000000000 */
[----:B------:R-:W-:Y:S01]  /*0270*/  UMOV UR5, 0x3fd322d0 ;  /* 0x3fd322d000057882 */ /* 0x000fe20000000000 */
[-C--:B--2---:R-:W-:Y:S02]  /*0280*/  IMAD R11, R8, R9.reuse, R10 ;  /* 0x00000009080b7224 */ /* 0x084fe400078e020a */
[----:B------:R-:W-:Y:S01]  /*0290*/  VIADD R10, R10, UR7 ;  /* 0x000000070a0a7c36 */ /* 0x000fe20008000000 */
[----:B---3--:R-:W-:Y:S01]  /*02a0*/  DFMA R12, R12, UR4, R14 ;  /* 0x000000040c0c7c2b */ /* 0x008fe2000800000e */
[----:B------:R-:W-:Y:S01]  /*02b0*/  UMOV UR4, 0x9fbe76c9 ;  /* 0x9fbe76c900047882 */ /* 0x000fe20000000000 */
[----:B------:R-:W-:Y:S02]  /*02c0*/  UMOV UR5, 0x3fbd2f1a ;  /* 0x3fbd2f1a00057882 */ /* 0x000fe40000000000 */
[----:B------:R-:W-:-:S04]  /*02d0*/  ISETP.GE.AND P0, PT, R10, R9, PT ;  /* 0x000000090a00720c */ /* 0x000fc80003f06270 */
[----:B-1----:R-:W-:-:S10]  /*02e0*/  DFMA R12, R16, UR4, R12 ;  /* 0x00000004100c7c2b */ /* 0x002fd4000800000c */
[----:B------:R-:W1:Y:S02]  /*02f0*/  F2I.F64.TRUNC R12, R12 ;  /* 0x0000000c000c7311 */ /* 0x000e64000030d100 */
[----:B-1----:R-:W-:-:S04]  /*0300*/  VIMNMX R2, PT, PT, R12, 0xff, PT ;  /* 0x000000ff0c027848 */ /* 0x002fc80003fe0100 */
[C---:B------:R-:W-:Y:S01]  /*0310*/  PRMT R14, R2.reuse, 0x3340, R7 ;  /* 0x00003340020e7816 */ /* 0x040fe20000000007 */
[----:B0-----:R-:W-:Y:S01]  /*0320*/  IMAD.WIDE R6, R11, 0x4, R4 ;  /* 0x000000040b067825 */ /* 0x001fe200078e0204 */
[----:B------:R-:W-:-:S04]  /*0330*/  PRMT R15, R2, 0x3340, R2 ;  /* 0x00003340020f7816 */ /* 0x000fc80000000002 */
[----:B------:R-:W-:-:S05]  /*0340*/  PRMT R15, R15, 0x5410, R14 ;  /* 0x000054100f0f7816 */ /* 0x000fca000000000e */
[----:B------:R1:W-:Y:S01]  /*0350*/  STG.E desc[UR8][R6.64], R15 ;  /* 0x0000000f06007986 */ /* 0x0003e2000c101908 */
[----:B------:R-:W-:Y:S05]  /*0360*/  @!P0 BRA `(.L_x_2) ;  /* 0xfffffffc00848947 */ /* 0x000fea000383ffff */
.L_x_1:
[----:B------:R-:W-:Y:S05]  /*0370*/  BSYNC.RECONVERGENT B0 ;  /* 0x0000000000007941 */ /* 0x000fea0003800200 */
.L_x_0:
[----:B------:R-:W0:Y:S01]  /*0380*/  LDCU UR4, c[0x0][0x394] ;  /* 0x00007280ff0477ac */ /* 0x000e220008000800 */
[----:B------:R-:W-:-:S05]  /*0390*/  VIADD R8, R8, UR6 ;  /* 0x0000000608087c36 */ /* 0x000fca0008000000 */
[----:B0-----:R-:W-:-:S13]  /*03a0*/  ISETP.GE.AND P0, PT, R8, UR4, PT ;  /* 0x0000000408007c0c */ /* 0x001fda000bf06270 */
[----:B------:R-:W-:Y:S05]  /*03b0*/  @!P0 BRA `(.L_x_3) ;  /* 0xfffffffc00548947 */ /* 0x000fea000383ffff */
[----:B------:R-:W-:Y:S05]  /*03c0*/  EXIT ;  /* 0x000000000000794d */ /* 0x000fea0003800000 */
.L_x_4:
[----:B------:R-:W-:-:S00]  /*03d0*/  BRA `(.L_x_4) ;  /* 0xfffffffc00fc7947 */ /* 0x000fc0000383ffff */
[----:B------:R-:W-:-:S00]  /*03e0*/  NOP ;  /* 0x0000000000007918 */ /* 0x000fc00000000000 */
        /* <DEDUP_REMOVED lines=9> */
.L_x_5:


//--------------------- .nv.shared.reserved.0     --------------------------
	.section	.nv.shared.reserved.0,"aw",@nobits
	.weak		__nv_reservedSMEM_offset_0_alias
	.size		__nv_reservedSMEM_offset_0_alias, 0, 64
	.other		__nv_reservedSMEM_offset_0_alias,@"STO_CUDA_RESERVED_SHARED STV_DEFAULT"
__nv_reservedSMEM_offset_0_alias:
	.zero		0
	.zero		64


//--------------------- .nv.constant0._Z6kernelyP6uchar4ii --------------------------
	.section	.nv.constant0._Z6kernelyP6uchar4ii,"a",@progbits
	.sectionflags	@""
	.align	4
.nv.constant0._Z6kernelyP6uchar4ii:
	.zero		920


//--------------------- SYMBOLS --------------------------

	.type		.nv.reservedSmem.offset0,@object
	.size		.nv.reservedSmem.offset0,0x4
